//
// Generated by NVIDIA NVVM Compiler
//
// Compiler Build ID: CL-36424714
// Cuda compilation tools, release 13.0, V13.0.88
// Based on NVVM 20.0.0
//

.version 9.0
.target sm_100
.address_size 64

	// .globl	_Z11evolve_cudaPjS_ii

.visible .entry _Z11evolve_cudaPjS_ii(
	.param .u64 .ptr .align 1 _Z11evolve_cudaPjS_ii_param_0,
	.param .u64 .ptr .align 1 _Z11evolve_cudaPjS_ii_param_1,
	.param .u32 _Z11evolve_cudaPjS_ii_param_2,
	.param .u32 _Z11evolve_cudaPjS_ii_param_3
)
{
	.reg .pred 	%p<5>;
	.reg .b32 	%r<56>;
	.reg .b64 	%rd<25>;

	ld.param.u64 	%rd3, [_Z11evolve_cudaPjS_ii_param_0];
	ld.param.u64 	%rd2, [_Z11evolve_cudaPjS_ii_param_1];
	ld.param.u32 	%r6, [_Z11evolve_cudaPjS_ii_param_2];
	ld.param.u32 	%r7, [_Z11evolve_cudaPjS_ii_param_3];
	cvta.to.global.u64 	%rd1, %rd3;
	mov.u32 	%r9, %ntid.x;
	mov.u32 	%r10, %ctaid.x;
	mov.u32 	%r11, %tid.x;
	mad.lo.s32 	%r1, %r9, %r10, %r11;
	div.s32 	%r2, %r1, %r6;
	rem.s32 	%r3, %r1, %r7;
	mul.lo.s32 	%r12, %r7, %r6;
	setp.ge.s32 	%p1, %r1, %r12;
	@%p1 bra 	$L__BB0_5;
	add.s32 	%r15, %r7, %r2;
	add.s32 	%r16, %r15, -1;
	rem.s32 	%r17, %r16, %r7;
	mul.lo.s32 	%r18, %r17, %r6;
	add.s32 	%r19, %r3, %r6;
	rem.s32 	%r20, %r19, %r6;
	add.s32 	%r21, %r18, %r20;
	mul.wide.s32 	%rd4, %r21, 4;
	add.s64 	%rd5, %rd1, %rd4;
	ld.global.u32 	%r22, [%rd5];
	add.s32 	%r23, %r15, 1;
	rem.s32 	%r24, %r23, %r7;
	mul.lo.s32 	%r25, %r24, %r6;
	add.s32 	%r26, %r25, %r20;
	mul.wide.s32 	%rd6, %r26, 4;
	add.s64 	%rd7, %rd1, %rd6;
	ld.global.u32 	%r27, [%rd7];
	add.s32 	%r28, %r19, -1;
	rem.s32 	%r29, %r28, %r6;
	add.s32 	%r30, %r29, %r18;
	mul.wide.s32 	%rd8, %r30, 4;
	add.s64 	%rd9, %rd1, %rd8;
	ld.global.u32 	%r31, [%rd9];
	rem.s32 	%r32, %r15, %r7;
	mul.lo.s32 	%r33, %r32, %r6;
	add.s32 	%r34, %r33, %r29;
	mul.wide.s32 	%rd10, %r34, 4;
	add.s64 	%rd11, %rd1, %rd10;
	ld.global.u32 	%r35, [%rd11];
	add.s32 	%r36, %r29, %r25;
	mul.wide.s32 	%rd12, %r36, 4;
	add.s64 	%rd13, %rd1, %rd12;
	ld.global.u32 	%r37, [%rd13];
	add.s32 	%r38, %r19, 1;
	rem.s32 	%r39, %r38, %r6;
	add.s32 	%r40, %r39, %r18;
	mul.wide.s32 	%rd14, %r40, 4;
	add.s64 	%rd15, %rd1, %rd14;
	ld.global.u32 	%r41, [%rd15];
	add.s32 	%r42, %r39, %r33;
	mul.wide.s32 	%rd16, %r42, 4;
	add.s64 	%rd17, %rd1, %rd16;
	ld.global.u32 	%r43, [%rd17];
	add.s32 	%r44, %r39, %r25;
	mul.wide.s32 	%rd18, %r44, 4;
	add.s64 	%rd19, %rd1, %rd18;
	ld.global.u32 	%r45, [%rd19];
	add.s32 	%r46, %r27, %r22;
	add.s32 	%r47, %r46, %r31;
	add.s32 	%r48, %r47, %r35;
	add.s32 	%r49, %r48, %r37;
	add.s32 	%r50, %r49, %r41;
	add.s32 	%r51, %r50, %r43;
	add.s32 	%r14, %r51, %r45;
	mov.b32 	%r55, 1;
	setp.eq.s32 	%p2, %r14, 3;
	@%p2 bra 	$L__BB0_5;
	setp.ne.s32 	%p3, %r14, 2;
	@%p3 bra 	$L__BB0_4;
	mad.lo.s32 	%r52, %r2, %r6, %r3;
	mul.wide.s32 	%rd20, %r52, 4;
	add.s64 	%rd21, %rd1, %rd20;
	ld.global.u32 	%r53, [%rd21];
	setp.ne.s32 	%p4, %r53, 0;
	selp.u32 	%r55, 1, 0, %p4;
	bra.uni 	$L__BB0_5;
$L__BB0_4:
	mov.b32 	%r55, 0;
$L__BB0_5:
	cvta.to.global.u64 	%rd22, %rd2;
	mul.wide.s32 	%rd23, %r1, 4;
	add.s64 	%rd24, %rd22, %rd23;
	st.global.u32 	[%rd24], %r55;
	ret;

}


// ===== COMPILED SASS (sm_100) =====

	.target	sm_100

	.elftype	@"ET_EXEC"


//--------------------- .note.nv.tkinfo           --------------------------
	.section	.note.nv.tkinfo,"",@"SHT_NOTE"
	.sectionflags	@"SHF_NOTE_NV_TKINFO"
	.tkinfo
        /*0018*/ 	.word	0x00000002
        /*0030*/ 	.string	""
        /*0030*/ 	.string	"ptxas"
        /*0030*/ 	.string	"Cuda compilation tools, release 13.0, V13.0.88"
        /*0030*/ 	.string	"Build cuda_13.0.r13.0/compiler.36424714_0"
        /*0030*/ 	.string	"-arch sm_100 -m 64 "



//--------------------- .note.nv.cuinfo           --------------------------
	.section	.note.nv.cuinfo,"",@"SHT_NOTE"
	.sectionflags	@"SHF_NOTE_NV_CUINFO"
        /*0018*/ 	.short	0x0002
        /*001a*/ 	.short	0x0064
        /*001c*/ 	.short	0x0082
	.zero		2


//--------------------- .nv.info                  --------------------------
	.section	.nv.info,"",@"SHT_CUDA_INFO"
	.align	4


	//----- nvinfo : EIATTR_REGCOUNT
	.align		4
        /*0000*/ 	.byte	0x04, 0x2f
        /*0002*/ 	.short	(.L_1 - .L_0)
	.align		4
.L_0:
        /*0004*/ 	.word	index@(_Z11evolve_cudaPjS_ii)
        /*0008*/ 	.word	0x0000001e


	//----- nvinfo : EIATTR_FRAME_SIZE
	.align		4
.L_1:
        /*000c*/ 	.byte	0x04, 0x11
        /*000e*/ 	.short	(.L_3 - .L_2)
	.align		4
.L_2:
        /*0010*/ 	.word	index@(_Z11evolve_cudaPjS_ii)
        /*0014*/ 	.word	0x00000000


	//----- nvinfo : EIATTR_MIN_STACK_SIZE
	.align		4
.L_3:
        /*0018*/ 	.byte	0x04, 0x12
        /*001a*/ 	.short	(.L_5 - .L_4)
	.align		4
.L_4:
        /*001c*/ 	.word	index@(_Z11evolve_cudaPjS_ii)
        /*0020*/ 	.word	0x00000000
.L_5:


//--------------------- .nv.compat                --------------------------
	.section	.nv.compat,"",@"SHT_CUDA_COMPAT_INFO"
	.align	4
        /*0000*/ 	.byte	0x02, 0x09, 0x00, 0x00, 0x02, 0x02, 0x01, 0x00, 0x02, 0x05, 0x05, 0x00, 0x03, 0x07, 0x01, 0x01
        /*0010*/ 	.byte	0x02, 0x03, 0x00, 0x00, 0x02, 0x06, 0x01, 0x00, 0x04, 0x0b, 0x08, 0x00, 0x09, 0x00, 0x00, 0x00
        /*0020*/ 	.byte	0x00, 0x00, 0x00, 0x00


//--------------------- .nv.info._Z11evolve_cudaPjS_ii --------------------------
	.section	.nv.info._Z11evolve_cudaPjS_ii,"",@"SHT_CUDA_INFO"
	.sectionflags	@""
	.align	4


	//----- nvinfo : EIATTR_CUDA_API_VERSION
	.align		4
        /*0000*/ 	.byte	0x04, 0x37
        /*0002*/ 	.short	(.L_7 - .L_6)
.L_6:
        /*0004*/ 	.word	0x00000082


	//----- nvinfo : EIATTR_KPARAM_INFO
	.align		4
.L_7:
        /*0008*/ 	.byte	0x04, 0x17
        /*000a*/ 	.short	(.L_9 - .L_8)
.L_8:
        /*000c*/ 	.word	0x00000000
        /*0010*/ 	.short	0x0003
        /*0012*/ 	.short	0x0014
        /*0014*/ 	.byte	0x00, 0xf0, 0x11, 0x00


	//----- nvinfo : EIATTR_KPARAM_INFO
	.align		4
.L_9:
        /*0018*/ 	.byte	0x04, 0x17
        /*001a*/ 	.short	(.L_11 - .L_10)
.L_10:
        /*001c*/ 	.word	0x00000000
        /*0020*/ 	.short	0x0002
        /*0022*/ 	.short	0x0010
        /*0024*/ 	.byte	0x00, 0xf0, 0x11, 0x00


	//----- nvinfo : EIATTR_KPARAM_INFO
	.align		4
.L_11:
        /*0028*/ 	.byte	0x04, 0x17
        /*002a*/ 	.short	(.L_13 - .L_12)
.L_12:
        /*002c*/ 	.word	0x00000000
        /*0030*/ 	.short	0x0001
        /*0032*/ 	.short	0x0008
        /*0034*/ 	.byte	0x00, 0xf5, 0x21, 0x00


	//----- nvinfo : EIATTR_KPARAM_INFO
	.align		4
.L_13:
        /*0038*/ 	.byte	0x04, 0x17
        /*003a*/ 	.short	(.L_15 - .L_14)
.L_14:
        /*003c*/ 	.word	0x00000000
        /*0040*/ 	.short	0x0000
        /*0042*/ 	.short	0x0000
        /*0044*/ 	.byte	0x00, 0xf5, 0x21, 0x00


	//----- nvinfo : EIATTR_SPARSE_MMA_MASK
	.align		4
.L_15:
        /*0048*/ 	.byte	0x03, 0x50
        /*004a*/ 	.short	0x0000


	//----- nvinfo : EIATTR_MAXREG_COUNT
	.align		4
        /*004c*/ 	.byte	0x03, 0x1b
        /*004e*/ 	.short	0x00ff


	//----- nvinfo : EIATTR_MERCURY_ISA_VERSION
	.align		4
        /*0050*/ 	.byte	0x03, 0x5f
        /*0052*/ 	.short	0x0101


	//----- nvinfo : EIATTR_VRC_CTA_INIT_COUNT
	.align		4
        /*0054*/ 	.byte	0x02, 0x4a
	.zero		1
	.zero		1


	//----- nvinfo : EIATTR_EXIT_INSTR_OFFSETS
	.align		4
        /*0058*/ 	.byte	0x04, 0x1c
        /*005a*/ 	.short	(.L_17 - .L_16)


	//   ....[0]....
.L_16:
        /*005c*/ 	.word	0x00000b10


	//----- nvinfo : EIATTR_CRS_STACK_SIZE
	.align		4
.L_17:
        /*0060*/ 	.byte	0x04, 0x1e
        /*0062*/ 	.short	(.L_19 - .L_18)
.L_18:
        /*0064*/ 	.word	0x00000000


	//----- nvinfo : EIATTR_CBANK_PARAM_SIZE
	.align		4
.L_19:
        /*0068*/ 	.byte	0x03, 0x19
        /*006a*/ 	.short	0x0018


	//----- nvinfo : EIATTR_PARAM_CBANK
	.align		4
        /*006c*/ 	.byte	0x04, 0x0a
        /*006e*/ 	.short	(.L_21 - .L_20)
	.align		4
.L_20:
        /*0070*/ 	.word	index@(.nv.constant0._Z11evolve_cudaPjS_ii)
        /*0074*/ 	.short	0x0380
        /*0076*/ 	.short	0x0018


	//----- nvinfo : EIATTR_SW_WAR
	.align		4
.L_21:
        /*0078*/ 	.byte	0x04, 0x36
        /*007a*/ 	.short	(.L_23 - .L_22)
.L_22:
        /*007c*/ 	.word	0x00000008
.L_23:


//--------------------- .nv.callgraph             --------------------------
	.section	.nv.callgraph,"",@"SHT_CUDA_CALLGRAPH"
	.align	4
	.sectionentsize	8
	.align		4
        /*0000*/ 	.word	0x00000000
	.align		4
        /*0004*/ 	.word	0xffffffff
	.align		4
        /*0008*/ 	.word	0x00000000
	.align		4
        /*000c*/ 	.word	0xfffffffe
	.align		4
        /*0010*/ 	.word	0x00000000
	.align		4
        /*0014*/ 	.word	0xfffffffd
	.align		4
        /*0018*/ 	.word	0x00000000
	.align		4
        /*001c*/ 	.word	0xfffffffc


//--------------------- .text._Z11evolve_cudaPjS_ii --------------------------
	.section	.text._Z11evolve_cudaPjS_ii,"ax",@progbits
	.align	128
        .global         _Z11evolve_cudaPjS_ii
        .type           _Z11evolve_cudaPjS_ii,@function
        .size           _Z11evolve_cudaPjS_ii,(.L_x_4 - _Z11evolve_cudaPjS_ii)
        .other          _Z11evolve_cudaPjS_ii,@"STO_CUDA_ENTRY STV_DEFAULT"
_Z11evolve_cudaPjS_ii:
.text._Z11evolve_cudaPjS_ii:
[----:B------:R-:W-:Y:S08]  /*0000*/  LDC R1, c[0x0][0x37c] ;  /* 0x0000df00ff017b82 */ /* 0x000ff00000000800 */
[----:B------:R-:W0:Y:S01]  /*0010*/  LDC R0, c[0x0][0x390] ;  /* 0x0000e400ff007b82 */ /* 0x000e220000000800 */
[----:B------:R-:W1:Y:S01]  /*0020*/  S2R R5, SR_CTAID.X ;  /* 0x0000000000057919 */ /* 0x000e620000002500 */
[----:B------:R-:W1:Y:S01]  /*0030*/  LDCU UR4, c[0x0][0x360] ;  /* 0x00006c00ff0477ac */ /* 0x000e620008000800 */
[----:B------:R-:W-:Y:S01]  /*0040*/  BSSY.RECONVERGENT B0, `(.L_x_0) ;  /* 0x00000a9000007945 */ /* 0x000fe20003800200 */
[----:B------:R-:W1:Y:S04]  /*0050*/  S2R R12, SR_TID.X ;  /* 0x00000000000c7919 */ /* 0x000e680000002100 */
[----:B------:R-:W2:Y:S01]  /*0060*/  LDC R8, c[0x0][0x394] ;  /* 0x0000e500ff087b82 */ /* 0x000ea20000000800 */
[----:B0-----:R-:W-:-:S04]  /*0070*/  IABS R4, R0 ;  /* 0x0000000000047213 */ /* 0x001fc80000000000 */
[----:B------:R-:W0:Y:S01]  /*0080*/  I2F.RP R3, R4 ;  /* 0x0000000400037306 */ /* 0x000e220000209400 */
[----:B--2---:R-:W-:-:S07]  /*0090*/  IABS R2, R8 ;  /* 0x0000000800027213 */ /* 0x004fce0000000000 */
[----:B------:R-:W2:Y:S01]  /*00a0*/  I2F.RP R9, R2 ;  /* 0x0000000200097306 */ /* 0x000ea20000209400 */
[----:B-1----:R-:W-:Y:S01]  /*00b0*/  IMAD R5, R5, UR4, R12 ;  /* 0x0000000405057c24 */ /* 0x002fe2000f8e020c */
[----:B------:R-:W1:Y:S04]  /*00c0*/  LDCU.64 UR4, c[0x0][0x358] ;  /* 0x00006b00ff0477ac */ /* 0x000e680008000a00 */
[----:B------:R-:W-:Y:S02]  /*00d0*/  ISETP.GE.AND P4, PT, R5, RZ, PT ;  /* 0x000000ff0500720c */ /* 0x000fe40003f86270 */
[----:B0-----:R-:W0:Y:S08]  /*00e0*/  MUFU.RCP R3, R3 ;  /* 0x0000000300037308 */ /* 0x001e300000001000 */
[----:B--2---:R-:W2:Y:S01]  /*00f0*/  MUFU.RCP R9, R9 ;  /* 0x0000000900097308 */ /* 0x004ea20000001000 */
[----:B0-----:R-:W-:-:S07]  /*0100*/  VIADD R6, R3, 0xffffffe ;  /* 0x0ffffffe03067836 */ /* 0x001fce0000000000 */
[----:B------:R0:W3:Y:S01]  /*0110*/  F2I.FTZ.U32.TRUNC.NTZ R7, R6 ;  /* 0x0000000600077305 */ /* 0x0000e2000021f000 */
[----:B--2---:R-:W-:Y:S01]  /*0120*/  VIADD R10, R9, 0xffffffe ;  /* 0x0ffffffe090a7836 */ /* 0x004fe20000000000 */
[----:B------:R-:W-:-:S06]  /*0130*/  IABS R9, R5 ;  /* 0x0000000500097213 */ /* 0x000fcc0000000000 */
[----:B------:R2:W4:Y:S01]  /*0140*/  F2I.FTZ.U32.TRUNC.NTZ R11, R10 ;  /* 0x0000000a000b7305 */ /* 0x000522000021f000 */
[----:B0-----:R-:W-:Y:S01]  /*0150*/  IMAD.MOV.U32 R6, RZ, RZ, RZ ;  /* 0x000000ffff067224 */ /* 0x001fe200078e00ff */
[----:B---3--:R-:W-:Y:S01]  /*0160*/  IADD3 R3, PT, PT, RZ, -R7, RZ ;  /* 0x80000007ff037210 */ /* 0x008fe20007ffe0ff */
[----:B--2---:R-:W-:-:S04]  /*0170*/  HFMA2 R10, -RZ, RZ, 0, 0 ;  /* 0x00000000ff0a7431 */ /* 0x004fc800000001ff */
[----:B------:R-:W-:Y:S02]  /*0180*/  IMAD R3, R3, R4, RZ ;  /* 0x0000000403037224 */ /* 0x000fe400078e02ff */
[----:B----4-:R-:W-:Y:S02]  /*0190*/  IMAD.MOV R13, RZ, RZ, -R11 ;  /* 0x000000ffff0d7224 */ /* 0x010fe400078e0a0b */
[----:B------:R-:W-:-:S04]  /*01a0*/  IMAD.HI.U32 R3, R7, R3, R6 ;  /* 0x0000000307037227 */ /* 0x000fc800078e0006 */
[----:B------:R-:W-:Y:S02]  /*01b0*/  IMAD R13, R13, R2, RZ ;  /* 0x000000020d0d7224 */ /* 0x000fe400078e02ff */
[----:B------:R-:W-:-:S04]  /*01c0*/  IMAD.HI.U32 R6, R3, R9, RZ ;  /* 0x0000000903067227 */ /* 0x000fc800078e00ff */
[----:B------:R-:W-:-:S04]  /*01d0*/  IMAD.HI.U32 R10, R11, R13, R10 ;  /* 0x0000000d0b0a7227 */ /* 0x000fc800078e000a */
[----:B------:R-:W-:Y:S02]  /*01e0*/  IMAD.MOV R11, RZ, RZ, -R6 ;  /* 0x000000ffff0b7224 */ /* 0x000fe400078e0a06 */
[----:B------:R-:W-:-:S04]  /*01f0*/  IMAD.HI.U32 R7, R10, R9, RZ ;  /* 0x000000090a077227 */ /* 0x000fc800078e00ff */
[----:B------:R-:W-:Y:S02]  /*0200*/  IMAD.MOV R12, RZ, RZ, -R7 ;  /* 0x000000ffff0c7224 */ /* 0x000fe400078e0a07 */
[--C-:B------:R-:W-:Y:S02]  /*0210*/  IMAD R7, R4, R11, R9.reuse ;  /* 0x0000000b04077224 */ /* 0x100fe400078e0209 */
[----:B------:R-:W-:Y:S02]  /*0220*/  IMAD R9, R2, R12, R9 ;  /* 0x0000000c02097224 */ /* 0x000fe400078e0209 */
[----:B------:R-:W-:Y:S01]  /*0230*/  IMAD R12, R0, R8, RZ ;  /* 0x00000008000c7224 */ /* 0x000fe200078e02ff */
[----:B------:R-:W-:Y:S02]  /*0240*/  ISETP.GT.U32.AND P1, PT, R4, R7, PT ;  /* 0x000000070400720c */ /* 0x000fe40003f24070 */
[----:B------:R-:W-:-:S11]  /*0250*/  ISETP.GT.U32.AND P0, PT, R2, R9, PT ;  /* 0x000000090200720c */ /* 0x000fd60003f04070 */
[-C--:B------:R-:W-:Y:S01]  /*0260*/  @!P1 IADD3 R7, PT, PT, R7, -R4.reuse, RZ ;  /* 0x8000000407079210 */ /* 0x080fe20007ffe0ff */
[----:B------:R-:W-:Y:S02]  /*0270*/  @!P1 VIADD R6, R6, 0x1 ;  /* 0x0000000106069836 */ /* 0x000fe40000000000 */
[----:B------:R-:W-:Y:S01]  /*0280*/  @!P0 IMAD.IADD R9, R9, 0x1, -R2 ;  /* 0x0000000109098824 */ /* 0x000fe200078e0a02 */
[----:B------:R-:W-:Y:S02]  /*0290*/  ISETP.GE.U32.AND P0, PT, R7, R4, PT ;  /* 0x000000040700720c */ /* 0x000fe40003f06070 */
[----:B------:R-:W-:Y:S02]  /*02a0*/  LOP3.LUT R7, R5, R0, RZ, 0x3c, !PT ;  /* 0x0000000005077212 */ /* 0x000fe400078e3cff */
[----:B------:R-:W-:Y:S02]  /*02b0*/  ISETP.GT.U32.AND P3, PT, R2, R9, PT ;  /* 0x000000090200720c */ /* 0x000fe40003f64070 */
[----:B------:R-:W-:-:S07]  /*02c0*/  ISETP.GE.AND P2, PT, R7, RZ, PT ;  /* 0x000000ff0700720c */ /* 0x000fce0003f46270 */
[----:B------:R-:W-:Y:S02]  /*02d0*/  @P0 IADD3 R6, PT, PT, R6, 0x1, RZ ;  /* 0x0000000106060810 */ /* 0x000fe40007ffe0ff */
[----:B------:R-:W-:Y:S02]  /*02e0*/  ISETP.GE.AND P0, PT, R5, R12, PT ;  /* 0x0000000c0500720c */ /* 0x000fe40003f06270 */
[----:B------:R-:W-:Y:S02]  /*02f0*/  @!P3 IMAD.IADD R9, R9, 0x1, -R2 ;  /* 0x000000010909b824 */ /* 0x000fe400078e0a02 */
[----:B------:R-:W-:Y:S02]  /*0300*/  IMAD.MOV.U32 R7, RZ, RZ, R6 ;  /* 0x000000ffff077224 */ /* 0x000fe400078e0006 */
[----:B------:R-:W-:-:S03]  /*0310*/  @!P4 IMAD.MOV R9, RZ, RZ, -R9 ;  /* 0x000000ffff09c224 */ /* 0x000fc600078e0a09 */
[----:B------:R-:W-:-:S04]  /*0320*/  @!P2 IADD3 R7, PT, PT, -R7, RZ, RZ ;  /* 0x000000ff0707a210 */ /* 0x000fc80007ffe1ff */
[----:B-1----:R-:W-:Y:S05]  /*0330*/  @P0 BRA `(.L_x_1) ;  /* 0x0000000400e40947 */ /* 0x002fea0003800000 */
[----:B------:R-:W-:Y:S02]  /*0340*/  ISETP.NE.AND P1, PT, R0, RZ, PT ;  /* 0x000000ff0000720c */ /* 0x000fe40003f25270 */
[----:B------:R-:W-:Y:S02]  /*0350*/  LOP3.LUT R6, RZ, R0, RZ, 0x33, !PT ;  /* 0x00000000ff067212 */ /* 0x000fe400078e33ff */
[----:B------:R-:W-:Y:S02]  /*0360*/  ISETP.NE.AND P0, PT, R8, RZ, PT ;  /* 0x000000ff0800720c */ /* 0x000fe40003f05270 */
[----:B------:R-:W-:-:S05]  /*0370*/  SEL R7, R6, R7, !P1 ;  /* 0x0000000706077207 */ /* 0x000fca0004800000 */
[----:B------:R-:W-:Y:S01]  /*0380*/  IMAD.IADD R18, R7, 0x1, R8 ;  /* 0x0000000107127824 */ /* 0x000fe200078e0208 */
[----:B------:R-:W-:-:S03]  /*0390*/  LOP3.LUT R8, RZ, R8, RZ, 0x33, !PT ;  /* 0x00000008ff087212 */ /* 0x000fc600078e33ff */
[----:B------:R-:W-:Y:S01]  /*03a0*/  VIADD R20, R18, 0x1 ;  /* 0x0000000112147836 */ /* 0x000fe20000000000 */
[----:B------:R-:W-:Y:S02]  /*03b0*/  IABS R13, R18 ;  /* 0x00000012000d7213 */ /* 0x000fe40000000000 */
[----:B------:R-:W-:Y:S02]  /*03c0*/  SEL R9, R8, R9, !P0 ;  /* 0x0000000908097207 */ /* 0x000fe40004000000 */
[----:B------:R-:W-:Y:S01]  /*03d0*/  IADD3 R23, PT, PT, R18, -0x1, RZ ;  /* 0xffffffff12177810 */ /* 0x000fe20007ffe0ff */
[----:B------:R-:W-:Y:S01]  /*03e0*/  IMAD.HI.U32 R11, R10, R13, RZ ;  /* 0x0000000d0a0b7227 */ /* 0x000fe200078e00ff */
[----:B------:R-:W-:Y:S02]  /*03f0*/  IABS R14, R20 ;  /* 0x00000014000e7213 */ /* 0x000fe40000000000 */
[----:B------:R-:W-:Y:S01]  /*0400*/  IABS R15, R23 ;  /* 0x00000017000f7213 */ /* 0x000fe20000000000 */
[----:B------:R-:W-:Y:S01]  /*0410*/  IMAD.IADD R24, R9, 0x1, R0 ;  /* 0x0000000109187824 */ /* 0x000fe200078e0200 */
[----:B------:R-:W-:-:S03]  /*0420*/  IADD3 R11, PT, PT, -R11, RZ, RZ ;  /* 0x000000ff0b0b7210 */ /* 0x000fc60007ffe1ff */
[----:B------:R-:W-:Y:S01]  /*0430*/  VIADD R21, R24, 0xffffffff ;  /* 0xffffffff18157836 */ /* 0x000fe20000000000 */
[----:B------:R-:W-:Y:S01]  /*0440*/  IABS R12, R24 ;  /* 0x00000018000c7213 */ /* 0x000fe20000000000 */
[----:B------:R-:W-:Y:S01]  /*0450*/  IMAD R11, R2, R11, R13 ;  /* 0x0000000b020b7224 */ /* 0x000fe200078e020d */
[----:B------:R-:W-:Y:S01]  /*0460*/  IADD3 R22, PT, PT, R24, 0x1, RZ ;  /* 0x0000000118167810 */ /* 0x000fe20007ffe0ff */
[----:B------:R-:W-:Y:S01]  /*0470*/  IMAD.MOV.U32 R13, RZ, RZ, R14 ;  /* 0x000000ffff0d7224 */ /* 0x000fe200078e000e */
[----:B------:R-:W-:Y:S01]  /*0480*/  IABS R19, R21 ;  /* 0x0000001500137213 */ /* 0x000fe20000000000 */
[----:B------:R-:W-:Y:S01]  /*0490*/  IMAD.HI.U32 R14, R10, R15, RZ ;  /* 0x0000000f0a0e7227 */ /* 0x000fe200078e00ff */
[----:B------:R-:W-:Y:S02]  /*04a0*/  ISETP.GT.U32.AND P2, PT, R2, R11, PT ;  /* 0x0000000b0200720c */ /* 0x000fe40003f44070 */
[----:B------:R-:W-:Y:S01]  /*04b0*/  IABS R25, R22 ;  /* 0x0000001600197213 */ /* 0x000fe20000000000 */
[----:B------:R-:W-:-:S04]  /*04c0*/  IMAD.HI.U32 R16, R10, R13, RZ ;  /* 0x0000000d0a107227 */ /* 0x000fc800078e00ff */
[----:B------:R-:W-:-:S04]  /*04d0*/  IMAD.HI.U32 R10, R3, R12, RZ ;  /* 0x0000000c030a7227 */ /* 0x000fc800078e00ff */
[----:B------:R-:W-:Y:S01]  /*04e0*/  IMAD.MOV R14, RZ, RZ, -R14 ;  /* 0x000000ffff0e7224 */ /* 0x000fe200078e0a0e */
[----:B------:R-:W-:Y:S01]  /*04f0*/  IADD3 R17, PT, PT, -R10, RZ, RZ ;  /* 0x000000ff0a117210 */ /* 0x000fe20007ffe1ff */
[----:B------:R-:W-:Y:S02]  /*0500*/  IMAD.MOV R16, RZ, RZ, -R16 ;  /* 0x000000ffff107224 */ /* 0x000fe400078e0a10 */
[C---:B------:R-:W-:Y:S02]  /*0510*/  IMAD R15, R2.reuse, R14, R15 ;  /* 0x0000000e020f7224 */ /* 0x040fe400078e020f */
[----:B------:R-:W-:Y:S02]  /*0520*/  IMAD.MOV.U32 R10, RZ, RZ, R19 ;  /* 0x000000ffff0a7224 */ /* 0x000fe400078e0013 */
[C---:B------:R-:W-:Y:S01]  /*0530*/  IMAD R13, R2.reuse, R16, R13 ;  /* 0x00000010020d7224 */ /* 0x040fe200078e020d */
[----:B------:R-:W-:Y:S01]  /*0540*/  ISETP.GT.U32.AND P4, PT, R2, R15, PT ;  /* 0x0000000f0200720c */ /* 0x000fe20003f84070 */
[----:B------:R-:W-:-:S02]  /*0550*/  IMAD R17, R4, R17, R12 ;  /* 0x0000001104117224 */ /* 0x000fc400078e020c */
[----:B------:R-:W-:Y:S01]  /*0560*/  IMAD.HI.U32 R12, R3, R10, RZ ;  /* 0x0000000a030c7227 */ /* 0x000fe200078e00ff */
[----:B------:R-:W-:-:S03]  /*0570*/  ISETP.GT.U32.AND P5, PT, R2, R13, PT ;  /* 0x0000000d0200720c */ /* 0x000fc60003fa4070 */
[----:B------:R-:W-:Y:S01]  /*0580*/  @!P2 IMAD.IADD R11, R11, 0x1, -R2 ;  /* 0x000000010b0ba824 */ /* 0x000fe200078e0a02 */
[----:B------:R-:W-:Y:S01]  /*0590*/  IADD3 R19, PT, PT, -R12, RZ, RZ ;  /* 0x000000ff0c137210 */ /* 0x000fe20007ffe1ff */
[----:B------:R-:W-:Y:S01]  /*05a0*/  IMAD.HI.U32 R3, R3, R25, RZ ;  /* 0x0000001903037227 */ /* 0x000fe200078e00ff */
[----:B------:R-:W-:Y:S02]  /*05b0*/  ISETP.GT.U32.AND P2, PT, R4, R17, PT ;  /* 0x000000110400720c */ /* 0x000fe40003f44070 */
[----:B------:R-:W-:Y:S01]  /*05c0*/  ISETP.GT.U32.AND P3, PT, R2, R11, PT ;  /* 0x0000000b0200720c */ /* 0x000fe20003f64070 */
[C---:B------:R-:W-:Y:S02]  /*05d0*/  IMAD R19, R4.reuse, R19, R10 ;  /* 0x0000001304137224 */ /* 0x040fe400078e020a */
[----:B------:R-:W-:Y:S02]  /*05e0*/  @!P4 IMAD.IADD R15, R15, 0x1, -R2 ;  /* 0x000000010f0fc824 */ /* 0x000fe400078e0a02 */
[----:B------:R-:W-:Y:S01]  /*05f0*/  @!P5 IADD3 R13, PT, PT, R13, -R2, RZ ;  /* 0x800000020d0dd210 */ /* 0x000fe20007ffe0ff */
[----:B------:R-:W-:Y:S01]  /*0600*/  IMAD.MOV R3, RZ, RZ, -R3 ;  /* 0x000000ffff037224 */ /* 0x000fe200078e0a03 */
[----:B------:R-:W-:-:S02]  /*0610*/  ISETP.GT.U32.AND P4, PT, R4, R19, PT ;  /* 0x000000130400720c */ /* 0x000fc40003f84070 */
[----:B------:R-:W-:Y:S01]  /*0620*/  ISETP.GT.U32.AND P6, PT, R2, R15, PT ;  /* 0x0000000f0200720c */ /* 0x000fe20003fc4070 */
[----:B------:R-:W-:Y:S01]  /*0630*/  IMAD R25, R4, R3, R25 ;  /* 0x0000000304197224 */ /* 0x000fe200078e0219 */
[----:B------:R-:W-:Y:S01]  /*0640*/  ISETP.GT.U32.AND P5, PT, R2, R13, PT ;  /* 0x0000000d0200720c */ /* 0x000fe20003fa4070 */
[----:B------:R-:W-:Y:S01]  /*0650*/  @!P2 IMAD.IADD R17, R17, 0x1, -R4 ;  /* 0x000000011111a824 */ /* 0x000fe200078e0a04 */
[----:B------:R-:W-:Y:S02]  /*0660*/  @!P3 IADD3 R11, PT, PT, R11, -R2, RZ ;  /* 0x800000020b0bb210 */ /* 0x000fe40007ffe0ff */
[C---:B------:R-:W-:Y:S02]  /*0670*/  ISETP.GT.U32.AND P2, PT, R4.reuse, R25, PT ;  /* 0x000000190400720c */ /* 0x040fe40003f44070 */
[----:B------:R-:W-:-:S03]  /*0680*/  ISETP.GT.U32.AND P3, PT, R4, R17, PT ;  /* 0x000000110400720c */ /* 0x000fc60003f64070 */
[----:B------:R-:W-:Y:S01]  /*0690*/  @!P4 IMAD.IADD R19, R19, 0x1, -R4 ;  /* 0x000000011313c824 */ /* 0x000fe200078e0a04 */
[----:B------:R-:W-:Y:S02]  /*06a0*/  ISETP.GE.AND P4, PT, R18, RZ, PT ;  /* 0x000000ff1200720c */ /* 0x000fe40003f86270 */
[----:B------:R-:W-:Y:S01]  /*06b0*/  @!P6 IADD3 R15, PT, PT, R15, -R2, RZ ;  /* 0x800000020f0fe210 */ /* 0x000fe20007ffe0ff */
[----:B------:R-:W-:Y:S01]  /*06c0*/  @!P5 IMAD.IADD R13, R13, 0x1, -R2 ;  /* 0x000000010d0dd824 */ /* 0x000fe200078e0a02 */
[----:B------:R-:W-:Y:S01]  /*06d0*/  ISETP.GT.U32.AND P6, PT, R4, R19, PT ;  /* 0x000000130400720c */ /* 0x000fe20003fc4070 */
[----:B------:R-:W0:Y:S01]  /*06e0*/  LDC.64 R2, c[0x0][0x380] ;  /* 0x0000e000ff027b82 */ /* 0x000e220000000a00 */
[----:B------:R-:W-:Y:S02]  /*06f0*/  ISETP.GE.AND P5, PT, R24, RZ, PT ;  /* 0x000000ff1800720c */ /* 0x000fe40003fa6270 */
[----:B------:R-:W-:Y:S01]  /*0700*/  @!P2 IADD3 R25, PT, PT, R25, -R4, RZ ;  /* 0x800000041919a210 */ /* 0x000fe20007ffe0ff */
[----:B------:R-:W-:Y:S01]  /*0710*/  @!P3 IMAD.IADD R17, R17, 0x1, -R4 ;  /* 0x000000011111b824 */ /* 0x000fe200078e0a04 */
[----:B------:R-:W-:-:S02]  /*0720*/  ISETP.GE.AND P3, PT, R23, RZ, PT ;  /* 0x000000ff1700720c */ /* 0x000fc40003f66270 */
[----:B------:R-:W-:Y:S02]  /*0730*/  ISETP.GT.U32.AND P2, PT, R4, R25, PT ;  /* 0x000000190400720c */ /* 0x000fe40003f44070 */
[----:B------:R-:W-:Y:S02]  /*0740*/  @!P4 IADD3 R11, PT, PT, -R11, RZ, RZ ;  /* 0x000000ff0b0bc210 */ /* 0x000fe40007ffe1ff */
[----:B------:R-:W-:Y:S01]  /*0750*/  ISETP.GE.AND P4, PT, R20, RZ, PT ;  /* 0x000000ff1400720c */ /* 0x000fe20003f86270 */
[----:B------:R-:W-:Y:S01]  /*0760*/  @!P6 IMAD.IADD R19, R19, 0x1, -R4 ;  /* 0x000000011313e824 */ /* 0x000fe200078e0a04 */
[----:B------:R-:W-:Y:S02]  /*0770*/  ISETP.GE.AND P6, PT, R21, RZ, PT ;  /* 0x000000ff1500720c */ /* 0x000fe40003fc6270 */
[----:B------:R-:W-:Y:S02]  /*0780*/  @!P5 IADD3 R17, PT, PT, -R17, RZ, RZ ;  /* 0x000000ff1111d210 */ /* 0x000fe40007ffe1ff */
[----:B------:R-:W-:-:S02]  /*0790*/  ISETP.GE.AND P5, PT, R22, RZ, PT ;  /* 0x000000ff1600720c */ /* 0x000fc40003fa6270 */
[----:B------:R-:W-:Y:S01]  /*07a0*/  @!P3 IADD3 R15, PT, PT, -R15, RZ, RZ ;  /* 0x000000ff0f0fb210 */ /* 0x000fe20007ffe1ff */
[----:B------:R-:W-:Y:S01]  /*07b0*/  @!P2 IMAD.IADD R25, R25, 0x1, -R4 ;  /* 0x000000011919a824 */ /* 0x000fe200078e0a04 */
[----:B------:R-:W-:Y:S02]  /*07c0*/  SEL R17, R6, R17, !P1 ;  /* 0x0000001106117207 */ /* 0x000fe40004800000 */
[----:B------:R-:W-:Y:S01]  /*07d0*/  SEL R15, R8, R15, !P0 ;  /* 0x0000000f080f7207 */ /* 0x000fe20004000000 */
[----:B------:R-:W-:Y:S02]  /*07e0*/  @!P4 IMAD.MOV R13, RZ, RZ, -R13 ;  /* 0x000000ffff0dc224 */ /* 0x000fe400078e0a0d */
[----:B------:R-:W-:-:S03]  /*07f0*/  @!P6 IADD3 R19, PT, PT, -R19, RZ, RZ ;  /* 0x000000ff1313e210 */ /* 0x000fc60007ffe1ff */
[----:B------:R-:W-:Y:S01]  /*0800*/  SEL R27, R8, R13, !P0 ;  /* 0x0000000d081b7207 */ /* 0x000fe20004000000 */
[----:B------:R-:W-:Y:S01]  /*0810*/  @!P5 IMAD.MOV R25, RZ, RZ, -R25 ;  /* 0x000000ffff19d224 */ /* 0x000fe200078e0a19 */
[----:B------:R-:W-:Y:S01]  /*0820*/  SEL R23, R6, R19, !P1 ;  /* 0x0000001306177207 */ /* 0x000fe20004800000 */
[-CC-:B------:R-:W-:Y:S01]  /*0830*/  IMAD R19, R15, R0.reuse, R17.reuse ;  /* 0x000000000f137224 */ /* 0x180fe200078e0211 */
[----:B------:R-:W-:Y:S01]  /*0840*/  SEL R8, R8, R11, !P0 ;  /* 0x0000000b08087207 */ /* 0x000fe20004000000 */
[-C--:B------:R-:W-:Y:S01]  /*0850*/  IMAD R11, R27, R0.reuse, R17 ;  /* 0x000000001b0b7224 */ /* 0x080fe200078e0211 */
[----:B------:R-:W-:Y:S01]  /*0860*/  SEL R21, R6, R25, !P1 ;  /* 0x0000001906157207 */ /* 0x000fe20004800000 */
[CCC-:B------:R-:W-:Y:S02]  /*0870*/  IMAD R17, R15.reuse, R0.reuse, R23.reuse ;  /* 0x000000000f117224 */ /* 0x1c0fe400078e0217 */
[-C--:B------:R-:W-:Y:S02]  /*0880*/  IMAD R13, R8, R0.reuse, R23 ;  /* 0x00000000080d7224 */ /* 0x080fe400078e0217 */
[----:B------:R-:W-:-:S02]  /*0890*/  IMAD R25, R15, R0, R21 ;  /* 0x000000000f197224 */ /* 0x000fc400078e0215 */
[----:B------:R-:W-:Y:S02]  /*08a0*/  IMAD R15, R27, R0, R23 ;  /* 0x000000001b0f7224 */ /* 0x000fe400078e0217 */
[----:B0-----:R-:W-:-:S04]  /*08b0*/  IMAD.WIDE R18, R19, 0x4, R2 ;  /* 0x0000000413127825 */ /* 0x001fc800078e0202 */
[--C-:B------:R-:W-:Y:S02]  /*08c0*/  IMAD.WIDE R16, R17, 0x4, R2.reuse ;  /* 0x0000000411107825 */ /* 0x100fe400078e0202 */
[----:B------:R-:W2:Y:S02]  /*08d0*/  LDG.E R18, desc[UR4][R18.64] ;  /* 0x0000000412127981 */ /* 0x000ea4000c1e1900 */
[----:B------:R-:W-:Y:S02]  /*08e0*/  IMAD.WIDE R10, R11, 0x4, R2 ;  /* 0x000000040b0a7825 */ /* 0x000fe400078e0202 */
[----:B------:R-:W2:Y:S02]  /*08f0*/  LDG.E R17, desc[UR4][R16.64] ;  /* 0x0000000410117981 */ /* 0x000ea4000c1e1900 */
[----:B------:R-:W-:Y:S02]  /*0900*/  IMAD R23, R8, R0, R21 ;  /* 0x0000000008177224 */ /* 0x000fe400078e0215 */
[--C-:B------:R-:W-:Y:S01]  /*0910*/  IMAD.WIDE R12, R13, 0x4, R2.reuse ;  /* 0x000000040d0c7825 */ /* 0x100fe200078e0202 */
[----:B------:R0:W2:Y:S03]  /*0920*/  LDG.E R10, desc[UR4][R10.64] ;  /* 0x000000040a0a7981 */ /* 0x0000a6000c1e1900 */
[----:B------:R-:W-:-:S02]  /*0930*/  IMAD.WIDE R14, R15, 0x4, R2 ;  /* 0x000000040f0e7825 */ /* 0x000fc400078e0202 */
[----:B------:R-:W3:Y:S02]  /*0940*/  LDG.E R12, desc[UR4][R12.64] ;  /* 0x000000040c0c7981 */ /* 0x000ee4000c1e1900 */
[----:B------:R-:W-:Y:S02]  /*0950*/  IMAD R21, R27, R0, R21 ;  /* 0x000000001b157224 */ /* 0x000fe400078e0215 */
[--C-:B------:R-:W-:Y:S01]  /*0960*/  IMAD.WIDE R24, R25, 0x4, R2.reuse ;  /* 0x0000000419187825 */ /* 0x100fe200078e0202 */
[----:B------:R-:W3:Y:S03]  /*0970*/  LDG.E R14, desc[UR4][R14.64] ;  /* 0x000000040e0e7981 */ /* 0x000ee6000c1e1900 */
[--C-:B------:R-:W-:Y:S02]  /*0980*/  IMAD.WIDE R22, R23, 0x4, R2.reuse ;  /* 0x0000000417167825 */ /* 0x100fe400078e0202 */
[----:B------:R-:W4:Y:S02]  /*0990*/  LDG.E R24, desc[UR4][R24.64] ;  /* 0x0000000418187981 */ /* 0x000f24000c1e1900 */
[----:B------:R-:W-:-:S02]  /*09a0*/  IMAD.WIDE R20, R21, 0x4, R2 ;  /* 0x0000000415147825 */ /* 0x000fc400078e0202 */
[----:B------:R-:W4:Y:S04]  /*09b0*/  LDG.E R23, desc[UR4][R22.64] ;  /* 0x0000000416177981 */ /* 0x000f28000c1e1900 */
[----:B------:R-:W5:Y:S01]  /*09c0*/  LDG.E R20, desc[UR4][R20.64] ;  /* 0x0000000414147981 */ /* 0x000f62000c1e1900 */
[----:B0-----:R-:W-:Y:S01]  /*09d0*/  IMAD.MOV.U32 R11, RZ, RZ, 0x1 ;  /* 0x00000001ff0b7424 */ /* 0x001fe200078e00ff */
[----:B--2---:R-:W-:-:S04]  /*09e0*/  IADD3 R17, PT, PT, R17, R10, R18 ;  /* 0x0000000a11117210 */ /* 0x004fc80007ffe012 */
[----:B---3--:R-:W-:-:S04]  /*09f0*/  IADD3 R17, PT, PT, R14, R17, R12 ;  /* 0x000000110e117210 */ /* 0x008fc80007ffe00c */
[----:B----4-:R-:W-:-:S04]  /*0a00*/  IADD3 R17, PT, PT, R23, R17, R24 ;  /* 0x0000001117117210 */ /* 0x010fc80007ffe018 */
[----:B-----5:R-:W-:-:S04]  /*0a10*/  IADD3 R17, PT, PT, R20, R17, RZ ;  /* 0x0000001114117210 */ /* 0x020fc80007ffe0ff */
[----:B------:R-:W-:-:S13]  /*0a20*/  ISETP.NE.AND P0, PT, R17, 0x3, PT ;  /* 0x000000031100780c */ /* 0x000fda0003f05270 */
[----:B------:R-:W-:Y:S05]  /*0a30*/  @!P0 BRA `(.L_x_1) ;  /* 0x0000000000248947 */ /* 0x000fea0003800000 */
[----:B------:R-:W-:-:S13]  /*0a40*/  ISETP.NE.AND P0, PT, R17, 0x2, PT ;  /* 0x000000021100780c */ /* 0x000fda0003f05270 */
[----:B------:R-:W-:Y:S05]  /*0a50*/  @P0 BRA `(.L_x_2) ;  /* 0x0000000000180947 */ /* 0x000fea0003800000 */
[----:B------:R-:W-:-:S04]  /*0a60*/  IMAD R7, R7, R0, R9 ;  /* 0x0000000007077224 */ /* 0x000fc800078e0209 */
[----:B------:R-:W-:-:S06]  /*0a70*/  IMAD.WIDE R2, R7, 0x4, R2 ;  /* 0x0000000407027825 */ /* 0x000fcc00078e0202 */
[----:B------:R-:W2:Y:S02]  /*0a80*/  LDG.E R2, desc[UR4][R2.64] ;  /* 0x0000000402027981 */ /* 0x000ea4000c1e1900 */
[----:B--2---:R-:W-:-:S04]  /*0a90*/  ISETP.NE.AND P0, PT, R2, RZ, PT ;  /* 0x000000ff0200720c */ /* 0x004fc80003f05270 */
[----:B------:R-:W-:Y:S01]  /*0aa0*/  SEL R11, RZ, 0x1, !P0 ;  /* 0x00000001ff0b7807 */ /* 0x000fe20004000000 */
[----:B------:R-:W-:Y:S08]  /*0ab0*/  BRA `(.L_x_1) ;  /* 0x0000000000047947 */ /* 0x000ff00003800000 */
.L_x_2:
[----:B------:R-:W-:-:S07]  /*0ac0*/  MOV R11, RZ ;  /* 0x000000ff000b7202 */ /* 0x000fce0000000f00 */
.L_x_1:
[----:B------:R-:W-:Y:S05]  /*0ad0*/  BSYNC.RECONVERGENT B0 ;  /* 0x0000000000007941 */ /* 0x000fea0003800200 */
.L_x_0:
[----:B------:R-:W0:Y:S02]  /*0ae0*/  LDC.64 R2, c[0x0][0x388] ;  /* 0x0000e200ff027b82 */ /* 0x000e240000000a00 */
[----:B0-----:R-:W-:-:S05]  /*0af0*/  IMAD.WIDE R2, R5, 0x4, R2 ;  /* 0x0000000405027825 */ /* 0x001fca00078e0202 */
[----:B------:R-:W-:Y:S01]  /*0b00*/  STG.E desc[UR4][R2.64], R11 ;  /* 0x0000000b02007986 */ /* 0x000fe2000c101904 */
[----:B------:R-:W-:Y:S05]  /*0b10*/  EXIT ;  /* 0x000000000000794d */ /* 0x000fea0003800000 */
.L_x_3:
[----:B------:R-:W-:-:S00]  /*0b20*/  BRA `(.L_x_3) ;  /* 0xfffffffc00fc7947 */ /* 0x000fc0000383ffff */
[----:B------:R-:W-:-:S00]  /*0b30*/  NOP ;  /* 0x0000000000007918 */ /* 0x000fc00000000000 */
        /* <DEDUP_REMOVED lines=12> */
.L_x_4:


//--------------------- .nv.shared.reserved.0     --------------------------
	.section	.nv.shared.reserved.0,"aw",@nobits
	.weak		__nv_reservedSMEM_offset_0_alias
	.size		__nv_reservedSMEM_offset_0_alias, 0, 64
	.other		__nv_reservedSMEM_offset_0_alias,@"STO_CUDA_RESERVED_SHARED STV_DEFAULT"
__nv_reservedSMEM_offset_0_alias:
	.zero		0
	.zero		64


//--------------------- .nv.constant0._Z11evolve_cudaPjS_ii --------------------------
	.section	.nv.constant0._Z11evolve_cudaPjS_ii,"a",@progbits
	.sectionflags	@""
	.align	4
.nv.constant0._Z11evolve_cudaPjS_ii:
	.zero		920


//--------------------- SYMBOLS --------------------------

	.type		.nv.reservedSmem.offset0,@object
	.size		.nv.reservedSmem.offset0,0x4
